//
// Generated by NVIDIA NVVM Compiler
//
// Compiler Build ID: CL-36424714
// Cuda compilation tools, release 13.0, V13.0.88
// Based on NVVM 20.0.0
//

.version 9.0
.target sm_100
.address_size 64

	// .globl	_Z13conv2d_kernelPfS_S_iii

.visible .entry _Z13conv2d_kernelPfS_S_iii(
	.param .u64 .ptr .align 1 _Z13conv2d_kernelPfS_S_iii_param_0,
	.param .u64 .ptr .align 1 _Z13conv2d_kernelPfS_S_iii_param_1,
	.param .u64 .ptr .align 1 _Z13conv2d_kernelPfS_S_iii_param_2,
	.param .u32 _Z13conv2d_kernelPfS_S_iii_param_3,
	.param .u32 _Z13conv2d_kernelPfS_S_iii_param_4,
	.param .u32 _Z13conv2d_kernelPfS_S_iii_param_5
)
{
	.reg .pred 	%p<91>;
	.reg .b32 	%r<67>;
	.reg .b32 	%f<99>;
	.reg .b64 	%rd<40>;

	ld.param.u64 	%rd9, [_Z13conv2d_kernelPfS_S_iii_param_0];
	ld.param.u64 	%rd10, [_Z13conv2d_kernelPfS_S_iii_param_1];
	ld.param.u64 	%rd8, [_Z13conv2d_kernelPfS_S_iii_param_2];
	ld.param.u32 	%r25, [_Z13conv2d_kernelPfS_S_iii_param_3];
	ld.param.u32 	%r26, [_Z13conv2d_kernelPfS_S_iii_param_4];
	ld.param.u32 	%r27, [_Z13conv2d_kernelPfS_S_iii_param_5];
	cvta.to.global.u64 	%rd1, %rd10;
	cvta.to.global.u64 	%rd2, %rd9;
	mov.u32 	%r28, %ctaid.y;
	mov.u32 	%r29, %ntid.y;
	mov.u32 	%r30, %tid.y;
	mad.lo.s32 	%r1, %r28, %r29, %r30;
	mov.u32 	%r31, %ctaid.x;
	mov.u32 	%r32, %ntid.x;
	mov.u32 	%r33, %tid.x;
	mad.lo.s32 	%r2, %r31, %r32, %r33;
	setp.ge.s32 	%p2, %r1, %r25;
	setp.ge.s32 	%p3, %r2, %r26;
	or.pred  	%p4, %p2, %p3;
	@%p4 bra 	$L__BB0_45;
	setp.lt.s32 	%p5, %r27, 1;
	mov.f32 	%f77, 0f00000000;
	@%p5 bra 	$L__BB0_44;
	add.s32 	%r35, %r27, -1;
	shr.u32 	%r36, %r35, 31;
	add.s32 	%r37, %r35, %r36;
	shr.s32 	%r38, %r37, 1;
	sub.s32 	%r3, %r2, %r38;
	sub.s32 	%r4, %r1, %r38;
	and.b32  	%r5, %r27, 7;
	add.s32 	%r6, %r5, -1;
	and.b32  	%r7, %r27, 3;
	and.b32  	%r8, %r27, 2147483640;
	and.b32  	%r9, %r27, 1;
	mov.f32 	%f77, 0f00000000;
	mov.b32 	%r62, 0;
$L__BB0_3:
	setp.lt.u32 	%p6, %r27, 8;
	add.s32 	%r40, %r4, %r62;
	setp.gt.s32 	%p7, %r40, -1;
	setp.lt.s32 	%p8, %r40, %r25;
	and.pred  	%p1, %p7, %p8;
	mul.lo.s32 	%r11, %r40, %r26;
	mul.lo.s32 	%r12, %r62, %r27;
	mov.b32 	%r65, 0;
	@%p6 bra 	$L__BB0_22;
	mov.b32 	%r63, 0;
	cvt.u64.u32 	%rd14, %r12;
$L__BB0_5:
	.pragma "nounroll";
	add.s32 	%r14, %r3, %r63;
	setp.gt.s32 	%p9, %r14, -1;
	setp.lt.s32 	%p10, %r14, %r26;
	and.pred  	%p11, %p9, %p10;
	and.pred  	%p12, %p11, %p1;
	add.s32 	%r42, %r14, %r11;
	mul.wide.s32 	%rd11, %r42, 4;
	add.s64 	%rd3, %rd2, %rd11;
	not.pred 	%p13, %p12;
	@%p13 bra 	$L__BB0_7;
	ld.global.f32 	%f43, [%rd3];
	add.s32 	%r43, %r63, %r12;
	mul.wide.u32 	%rd12, %r43, 4;
	add.s64 	%rd13, %rd1, %rd12;
	ld.global.f32 	%f44, [%rd13];
	fma.rn.f32 	%f77, %f43, %f44, %f77;
$L__BB0_7:
	add.s32 	%r44, %r14, 1;
	setp.gt.s32 	%p14, %r44, -1;
	setp.lt.s32 	%p15, %r44, %r26;
	and.pred  	%p16, %p14, %p15;
	and.pred  	%p17, %p16, %p1;
	cvt.u64.u32 	%rd15, %r63;
	add.s64 	%rd16, %rd15, %rd14;
	shl.b64 	%rd17, %rd16, 2;
	add.s64 	%rd4, %rd1, %rd17;
	not.pred 	%p18, %p17;
	@%p18 bra 	$L__BB0_9;
	ld.global.f32 	%f45, [%rd3+4];
	ld.global.f32 	%f46, [%rd4+4];
	fma.rn.f32 	%f77, %f45, %f46, %f77;
$L__BB0_9:
	add.s32 	%r45, %r14, 2;
	setp.gt.s32 	%p19, %r45, -1;
	setp.lt.s32 	%p20, %r45, %r26;
	and.pred  	%p21, %p19, %p20;
	and.pred  	%p22, %p21, %p1;
	not.pred 	%p23, %p22;
	@%p23 bra 	$L__BB0_11;
	ld.global.f32 	%f47, [%rd3+8];
	ld.global.f32 	%f48, [%rd4+8];
	fma.rn.f32 	%f77, %f47, %f48, %f77;
$L__BB0_11:
	add.s32 	%r46, %r14, 3;
	setp.gt.s32 	%p24, %r46, -1;
	setp.lt.s32 	%p25, %r46, %r26;
	and.pred  	%p26, %p24, %p25;
	and.pred  	%p27, %p26, %p1;
	not.pred 	%p28, %p27;
	@%p28 bra 	$L__BB0_13;
	ld.global.f32 	%f49, [%rd3+12];
	ld.global.f32 	%f50, [%rd4+12];
	fma.rn.f32 	%f77, %f49, %f50, %f77;
$L__BB0_13:
	add.s32 	%r47, %r14, 4;
	setp.gt.s32 	%p29, %r47, -1;
	setp.lt.s32 	%p30, %r47, %r26;
	and.pred  	%p31, %p29, %p30;
	and.pred  	%p32, %p31, %p1;
	not.pred 	%p33, %p32;
	@%p33 bra 	$L__BB0_15;
	ld.global.f32 	%f51, [%rd3+16];
	ld.global.f32 	%f52, [%rd4+16];
	fma.rn.f32 	%f77, %f51, %f52, %f77;
$L__BB0_15:
	add.s32 	%r48, %r14, 5;
	setp.gt.s32 	%p34, %r48, -1;
	setp.lt.s32 	%p35, %r48, %r26;
	and.pred  	%p36, %p34, %p35;
	and.pred  	%p37, %p36, %p1;
	not.pred 	%p38, %p37;
	@%p38 bra 	$L__BB0_17;
	ld.global.f32 	%f53, [%rd3+20];
	ld.global.f32 	%f54, [%rd4+20];
	fma.rn.f32 	%f77, %f53, %f54, %f77;
$L__BB0_17:
	add.s32 	%r49, %r14, 6;
	setp.gt.s32 	%p39, %r49, -1;
	setp.lt.s32 	%p40, %r49, %r26;
	and.pred  	%p41, %p39, %p40;
	and.pred  	%p42, %p41, %p1;
	not.pred 	%p43, %p42;
	@%p43 bra 	$L__BB0_19;
	ld.global.f32 	%f55, [%rd3+24];
	ld.global.f32 	%f56, [%rd4+24];
	fma.rn.f32 	%f77, %f55, %f56, %f77;
$L__BB0_19:
	add.s32 	%r50, %r14, 7;
	setp.gt.s32 	%p44, %r50, -1;
	setp.lt.s32 	%p45, %r50, %r26;
	and.pred  	%p46, %p44, %p45;
	and.pred  	%p47, %p46, %p1;
	not.pred 	%p48, %p47;
	@%p48 bra 	$L__BB0_21;
	ld.global.f32 	%f57, [%rd3+28];
	ld.global.f32 	%f58, [%rd4+28];
	fma.rn.f32 	%f77, %f57, %f58, %f77;
$L__BB0_21:
	add.s32 	%r63, %r63, 8;
	setp.ne.s32 	%p49, %r63, %r8;
	mov.u32 	%r65, %r8;
	@%p49 bra 	$L__BB0_5;
$L__BB0_22:
	setp.eq.s32 	%p50, %r5, 0;
	@%p50 bra 	$L__BB0_43;
	setp.lt.u32 	%p51, %r6, 3;
	@%p51 bra 	$L__BB0_33;
	add.s32 	%r17, %r3, %r65;
	setp.gt.s32 	%p52, %r17, -1;
	setp.lt.s32 	%p53, %r17, %r26;
	and.pred  	%p54, %p52, %p53;
	and.pred  	%p55, %p54, %p1;
	add.s32 	%r51, %r17, %r11;
	mul.wide.s32 	%rd18, %r51, 4;
	add.s64 	%rd5, %rd2, %rd18;
	not.pred 	%p56, %p55;
	@%p56 bra 	$L__BB0_26;
	ld.global.f32 	%f60, [%rd5];
	add.s32 	%r52, %r65, %r12;
	mul.wide.u32 	%rd19, %r52, 4;
	add.s64 	%rd20, %rd1, %rd19;
	ld.global.f32 	%f61, [%rd20];
	fma.rn.f32 	%f77, %f60, %f61, %f77;
$L__BB0_26:
	add.s32 	%r53, %r17, 1;
	setp.gt.s32 	%p57, %r53, -1;
	setp.lt.s32 	%p58, %r53, %r26;
	and.pred  	%p59, %p57, %p58;
	and.pred  	%p60, %p59, %p1;
	cvt.u64.u32 	%rd21, %r12;
	cvt.u64.u32 	%rd22, %r65;
	add.s64 	%rd23, %rd22, %rd21;
	shl.b64 	%rd24, %rd23, 2;
	add.s64 	%rd6, %rd1, %rd24;
	not.pred 	%p61, %p60;
	@%p61 bra 	$L__BB0_28;
	ld.global.f32 	%f62, [%rd5+4];
	ld.global.f32 	%f63, [%rd6+4];
	fma.rn.f32 	%f77, %f62, %f63, %f77;
$L__BB0_28:
	add.s32 	%r54, %r17, 2;
	setp.gt.s32 	%p62, %r54, -1;
	setp.lt.s32 	%p63, %r54, %r26;
	and.pred  	%p64, %p62, %p63;
	and.pred  	%p65, %p64, %p1;
	not.pred 	%p66, %p65;
	@%p66 bra 	$L__BB0_30;
	ld.global.f32 	%f64, [%rd5+8];
	ld.global.f32 	%f65, [%rd6+8];
	fma.rn.f32 	%f77, %f64, %f65, %f77;
$L__BB0_30:
	add.s32 	%r55, %r17, 3;
	setp.gt.s32 	%p67, %r55, -1;
	setp.lt.s32 	%p68, %r55, %r26;
	and.pred  	%p69, %p67, %p68;
	and.pred  	%p70, %p69, %p1;
	not.pred 	%p71, %p70;
	@%p71 bra 	$L__BB0_32;
	ld.global.f32 	%f66, [%rd5+12];
	ld.global.f32 	%f67, [%rd6+12];
	fma.rn.f32 	%f77, %f66, %f67, %f77;
$L__BB0_32:
	add.s32 	%r65, %r65, 4;
$L__BB0_33:
	setp.eq.s32 	%p72, %r7, 0;
	@%p72 bra 	$L__BB0_43;
	setp.eq.s32 	%p73, %r7, 1;
	@%p73 bra 	$L__BB0_40;
	add.s32 	%r20, %r3, %r65;
	setp.gt.s32 	%p74, %r20, -1;
	setp.lt.s32 	%p75, %r20, %r26;
	and.pred  	%p76, %p74, %p75;
	and.pred  	%p77, %p76, %p1;
	add.s32 	%r56, %r20, %r11;
	mul.wide.s32 	%rd25, %r56, 4;
	add.s64 	%rd7, %rd2, %rd25;
	not.pred 	%p78, %p77;
	@%p78 bra 	$L__BB0_37;
	ld.global.f32 	%f69, [%rd7];
	add.s32 	%r57, %r65, %r12;
	mul.wide.u32 	%rd26, %r57, 4;
	add.s64 	%rd27, %rd1, %rd26;
	ld.global.f32 	%f70, [%rd27];
	fma.rn.f32 	%f77, %f69, %f70, %f77;
$L__BB0_37:
	add.s32 	%r58, %r20, 1;
	setp.gt.s32 	%p79, %r58, -1;
	setp.lt.s32 	%p80, %r58, %r26;
	and.pred  	%p81, %p79, %p80;
	and.pred  	%p82, %p81, %p1;
	not.pred 	%p83, %p82;
	@%p83 bra 	$L__BB0_39;
	ld.global.f32 	%f71, [%rd7+4];
	cvt.u64.u32 	%rd28, %r12;
	cvt.u64.u32 	%rd29, %r65;
	add.s64 	%rd30, %rd29, %rd28;
	shl.b64 	%rd31, %rd30, 2;
	add.s64 	%rd32, %rd1, %rd31;
	ld.global.f32 	%f72, [%rd32+4];
	fma.rn.f32 	%f77, %f71, %f72, %f77;
$L__BB0_39:
	add.s32 	%r65, %r65, 2;
$L__BB0_40:
	setp.eq.s32 	%p84, %r9, 0;
	@%p84 bra 	$L__BB0_43;
	add.s32 	%r23, %r3, %r65;
	setp.gt.s32 	%p85, %r23, -1;
	setp.lt.s32 	%p86, %r23, %r26;
	and.pred  	%p87, %p85, %p86;
	and.pred  	%p88, %p87, %p1;
	not.pred 	%p89, %p88;
	@%p89 bra 	$L__BB0_43;
	add.s32 	%r59, %r23, %r11;
	mul.wide.s32 	%rd33, %r59, 4;
	add.s64 	%rd34, %rd2, %rd33;
	ld.global.f32 	%f73, [%rd34];
	add.s32 	%r60, %r65, %r12;
	mul.wide.u32 	%rd35, %r60, 4;
	add.s64 	%rd36, %rd1, %rd35;
	ld.global.f32 	%f74, [%rd36];
	fma.rn.f32 	%f77, %f73, %f74, %f77;
$L__BB0_43:
	add.s32 	%r62, %r62, 1;
	setp.ne.s32 	%p90, %r62, %r27;
	@%p90 bra 	$L__BB0_3;
$L__BB0_44:
	mad.lo.s32 	%r61, %r26, %r1, %r2;
	cvta.to.global.u64 	%rd37, %rd8;
	mul.wide.s32 	%rd38, %r61, 4;
	add.s64 	%rd39, %rd37, %rd38;
	st.global.f32 	[%rd39], %f77;
$L__BB0_45:
	ret;

}


// ===== COMPILED SASS (sm_100) =====

	.target	sm_100

	.elftype	@"ET_EXEC"


//--------------------- .note.nv.tkinfo           --------------------------
	.section	.note.nv.tkinfo,"",@"SHT_NOTE"
	.sectionflags	@"SHF_NOTE_NV_TKINFO"
	.tkinfo
        /*0018*/ 	.word	0x00000002
        /*0030*/ 	.string	""
        /*0030*/ 	.string	"ptxas"
        /*0030*/ 	.string	"Cuda compilation tools, release 13.0, V13.0.88"
        /*0030*/ 	.string	"Build cuda_13.0.r13.0/compiler.36424714_0"
        /*0030*/ 	.string	"-arch sm_100 -m 64 "



//--------------------- .note.nv.cuinfo           --------------------------
	.section	.note.nv.cuinfo,"",@"SHT_NOTE"
	.sectionflags	@"SHF_NOTE_NV_CUINFO"
        /*0018*/ 	.short	0x0002
        /*001a*/ 	.short	0x0064
        /*001c*/ 	.short	0x0082
	.zero		2


//--------------------- .nv.info                  --------------------------
	.section	.nv.info,"",@"SHT_CUDA_INFO"
	.align	4


	//----- nvinfo : EIATTR_REGCOUNT
	.align		4
        /*0000*/ 	.byte	0x04, 0x2f
        /*0002*/ 	.short	(.L_1 - .L_0)
	.align		4
.L_0:
        /*0004*/ 	.word	index@(_Z13conv2d_kernelPfS_S_iii)
        /*0008*/ 	.word	0x0000001e


	//----- nvinfo : EIATTR_FRAME_SIZE
	.align		4
.L_1:
        /*000c*/ 	.byte	0x04, 0x11
        /*000e*/ 	.short	(.L_3 - .L_2)
	.align		4
.L_2:
        /*0010*/ 	.word	index@(_Z13conv2d_kernelPfS_S_iii)
        /*0014*/ 	.word	0x00000000


	//----- nvinfo : EIATTR_MIN_STACK_SIZE
	.align		4
.L_3:
        /*0018*/ 	.byte	0x04, 0x12
        /*001a*/ 	.short	(.L_5 - .L_4)
	.align		4
.L_4:
        /*001c*/ 	.word	index@(_Z13conv2d_kernelPfS_S_iii)
        /*0020*/ 	.word	0x00000000
.L_5:


//--------------------- .nv.compat                --------------------------
	.section	.nv.compat,"",@"SHT_CUDA_COMPAT_INFO"
	.align	4
        /*0000*/ 	.byte	0x02, 0x09, 0x00, 0x00, 0x02, 0x02, 0x01, 0x00, 0x02, 0x05, 0x05, 0x00, 0x03, 0x07, 0x01, 0x01
        /*0010*/ 	.byte	0x02, 0x03, 0x00, 0x00, 0x02, 0x06, 0x01, 0x00, 0x04, 0x0b, 0x08, 0x00, 0x09, 0x00, 0x00, 0x00
        /*0020*/ 	.byte	0x00, 0x00, 0x00, 0x00


//--------------------- .nv.info._Z13conv2d_kernelPfS_S_iii --------------------------
	.section	.nv.info._Z13conv2d_kernelPfS_S_iii,"",@"SHT_CUDA_INFO"
	.sectionflags	@""
	.align	4


	//----- nvinfo : EIATTR_CUDA_API_VERSION
	.align		4
        /*0000*/ 	.byte	0x04, 0x37
        /*0002*/ 	.short	(.L_7 - .L_6)
.L_6:
        /*0004*/ 	.word	0x00000082


	//----- nvinfo : EIATTR_KPARAM_INFO
	.align		4
.L_7:
        /*0008*/ 	.byte	0x04, 0x17
        /*000a*/ 	.short	(.L_9 - .L_8)
.L_8:
        /*000c*/ 	.word	0x00000000
        /*0010*/ 	.short	0x0005
        /*0012*/ 	.short	0x0020
        /*0014*/ 	.byte	0x00, 0xf0, 0x11, 0x00


	//----- nvinfo : EIATTR_KPARAM_INFO
	.align		4
.L_9:
        /*0018*/ 	.byte	0x04, 0x17
        /*001a*/ 	.short	(.L_11 - .L_10)
.L_10:
        /*001c*/ 	.word	0x00000000
        /*0020*/ 	.short	0x0004
        /*0022*/ 	.short	0x001c
        /*0024*/ 	.byte	0x00, 0xf0, 0x11, 0x00


	//----- nvinfo : EIATTR_KPARAM_INFO
	.align		4
.L_11:
        /*0028*/ 	.byte	0x04, 0x17
        /*002a*/ 	.short	(.L_13 - .L_12)
.L_12:
        /*002c*/ 	.word	0x00000000
        /*0030*/ 	.short	0x0003
        /*0032*/ 	.short	0x0018
        /*0034*/ 	.byte	0x00, 0xf0, 0x11, 0x00


	//----- nvinfo : EIATTR_KPARAM_INFO
	.align		4
.L_13:
        /*0038*/ 	.byte	0x04, 0x17
        /*003a*/ 	.short	(.L_15 - .L_14)
.L_14:
        /*003c*/ 	.word	0x00000000
        /*0040*/ 	.short	0x0002
        /*0042*/ 	.short	0x0010
        /*0044*/ 	.byte	0x00, 0xf5, 0x21, 0x00


	//----- nvinfo : EIATTR_KPARAM_INFO
	.align		4
.L_15:
        /*0048*/ 	.byte	0x04, 0x17
        /*004a*/ 	.short	(.L_17 - .L_16)
.L_16:
        /*004c*/ 	.word	0x00000000
        /*0050*/ 	.short	0x0001
        /*0052*/ 	.short	0x0008
        /*0054*/ 	.byte	0x00, 0xf5, 0x21, 0x00


	//----- nvinfo : EIATTR_KPARAM_INFO
	.align		4
.L_17:
        /*0058*/ 	.byte	0x04, 0x17
        /*005a*/ 	.short	(.L_19 - .L_18)
.L_18:
        /*005c*/ 	.word	0x00000000
        /*0060*/ 	.short	0x0000
        /*0062*/ 	.short	0x0000
        /*0064*/ 	.byte	0x00, 0xf5, 0x21, 0x00


	//----- nvinfo : EIATTR_SPARSE_MMA_MASK
	.align		4
.L_19:
        /*0068*/ 	.byte	0x03, 0x50
        /*006a*/ 	.short	0x0000


	//----- nvinfo : EIATTR_MAXREG_COUNT
	.align		4
        /*006c*/ 	.byte	0x03, 0x1b
        /*006e*/ 	.short	0x00ff


	//----- nvinfo : EIATTR_MERCURY_ISA_VERSION
	.align		4
        /*0070*/ 	.byte	0x03, 0x5f
        /*0072*/ 	.short	0x0101


	//----- nvinfo : EIATTR_VRC_CTA_INIT_COUNT
	.align		4
        /*0074*/ 	.byte	0x02, 0x4a
	.zero		1
	.zero		1


	//----- nvinfo : EIATTR_EXIT_INSTR_OFFSETS
	.align		4
        /*0078*/ 	.byte	0x04, 0x1c
        /*007a*/ 	.short	(.L_21 - .L_20)


	//   ....[0]....
.L_20:
        /*007c*/ 	.word	0x000000c0


	//   ....[1]....
        /*0080*/ 	.word	0x00000d70


	//----- nvinfo : EIATTR_CRS_STACK_SIZE
	.align		4
.L_21:
        /*0084*/ 	.byte	0x04, 0x1e
        /*0086*/ 	.short	(.L_23 - .L_22)
.L_22:
        /*0088*/ 	.word	0x00000000


	//----- nvinfo : EIATTR_CBANK_PARAM_SIZE
	.align		4
.L_23:
        /*008c*/ 	.byte	0x03, 0x19
        /*008e*/ 	.short	0x0024


	//----- nvinfo : EIATTR_PARAM_CBANK
	.align		4
        /*0090*/ 	.byte	0x04, 0x0a
        /*0092*/ 	.short	(.L_25 - .L_24)
	.align		4
.L_24:
        /*0094*/ 	.word	index@(.nv.constant0._Z13conv2d_kernelPfS_S_iii)
        /*0098*/ 	.short	0x0380
        /*009a*/ 	.short	0x0024


	//----- nvinfo : EIATTR_SW_WAR
	.align		4
.L_25:
        /*009c*/ 	.byte	0x04, 0x36
        /*009e*/ 	.short	(.L_27 - .L_26)
.L_26:
        /*00a0*/ 	.word	0x00000008
.L_27:


//--------------------- .nv.callgraph             --------------------------
	.section	.nv.callgraph,"",@"SHT_CUDA_CALLGRAPH"
	.align	4
	.sectionentsize	8
	.align		4
        /*0000*/ 	.word	0x00000000
	.align		4
        /*0004*/ 	.word	0xffffffff
	.align		4
        /*0008*/ 	.word	0x00000000
	.align		4
        /*000c*/ 	.word	0xfffffffe
	.align		4
        /*0010*/ 	.word	0x00000000
	.align		4
        /*0014*/ 	.word	0xfffffffd
	.align		4
        /*0018*/ 	.word	0x00000000
	.align		4
        /*001c*/ 	.word	0xfffffffc


//--------------------- .text._Z13conv2d_kernelPfS_S_iii --------------------------
	.section	.text._Z13conv2d_kernelPfS_S_iii,"ax",@progbits
	.align	128
        .global         _Z13conv2d_kernelPfS_S_iii
        .type           _Z13conv2d_kernelPfS_S_iii,@function
        .size           _Z13conv2d_kernelPfS_S_iii,(.L_x_9 - _Z13conv2d_kernelPfS_S_iii)
        .other          _Z13conv2d_kernelPfS_S_iii,@"STO_CUDA_ENTRY STV_DEFAULT"
_Z13conv2d_kernelPfS_S_iii:
.text._Z13conv2d_kernelPfS_S_iii:
[----:B------:R-:W-:Y:S01]  /*0000*/  LDC R1, c[0x0][0x37c] ;  /* 0x0000df00ff017b82 */ /* 0x000fe20000000800 */
[----:B------:R-:W0:Y:S07]  /*0010*/  S2R R5, SR_TID.X ;  /* 0x0000000000057919 */ /* 0x000e2e0000002100 */
[----:B------:R-:W1:Y:S01]  /*0020*/  LDC R3, c[0x0][0x364] ;  /* 0x0000d900ff037b82 */ /* 0x000e620000000800 */
[----:B------:R-:W2:Y:S01]  /*0030*/  LDCU.64 UR6, c[0x0][0x398] ;  /* 0x00007300ff0677ac */ /* 0x000ea20008000a00 */
[----:B------:R-:W1:Y:S06]  /*0040*/  S2R R2, SR_TID.Y ;  /* 0x0000000000027919 */ /* 0x000e6c0000002200 */
[----:B------:R-:W0:Y:S08]  /*0050*/  S2UR UR5, SR_CTAID.X ;  /* 0x00000000000579c3 */ /* 0x000e300000002500 */
[----:B------:R-:W0:Y:S08]  /*0060*/  LDC R0, c[0x0][0x360] ;  /* 0x0000d800ff007b82 */ /* 0x000e300000000800 */
[----:B------:R-:W1:Y:S01]  /*0070*/  S2UR UR4, SR_CTAID.Y ;  /* 0x00000000000479c3 */ /* 0x000e620000002600 */
[----:B0-----:R-:W-:-:S05]  /*0080*/  IMAD R0, R0, UR5, R5 ;  /* 0x0000000500007c24 */ /* 0x001fca000f8e0205 */
[----:B--2---:R-:W-:Y:S01]  /*0090*/  ISETP.GE.AND P0, PT, R0, UR7, PT ;  /* 0x0000000700007c0c */ /* 0x004fe2000bf06270 */
[----:B-1----:R-:W-:-:S05]  /*00a0*/  IMAD R3, R3, UR4, R2 ;  /* 0x0000000403037c24 */ /* 0x002fca000f8e0202 */
[----:B------:R-:W-:-:S13]  /*00b0*/  ISETP.GE.OR P0, PT, R3, UR6, P0 ;  /* 0x0000000603007c0c */ /* 0x000fda0008706670 */
[----:B------:R-:W-:Y:S05]  /*00c0*/  @P0 EXIT ;  /* 0x000000000000094d */ /* 0x000fea0003800000 */
[----:B------:R-:W0:Y:S01]  /*00d0*/  LDCU UR5, c[0x0][0x3a0] ;  /* 0x00007400ff0577ac */ /* 0x000e220008000800 */
[----:B------:R-:W-:Y:S01]  /*00e0*/  IMAD.MOV.U32 R2, RZ, RZ, RZ ;  /* 0x000000ffff027224 */ /* 0x000fe200078e00ff */
[----:B------:R-:W1:Y:S01]  /*00f0*/  LDCU.64 UR10, c[0x0][0x358] ;  /* 0x00006b00ff0a77ac */ /* 0x000e620008000a00 */
[----:B0-----:R-:W-:-:S09]  /*0100*/  UISETP.GE.AND UP0, UPT, UR5, 0x1, UPT ;  /* 0x000000010500788c */ /* 0x001fd2000bf06270 */
[----:B-1----:R-:W-:Y:S05]  /*0110*/  BRA.U !UP0, `(.L_x_0) ;  /* 0x0000000d08007547 */ /* 0x002fea000b800000 */
[----:B------:R-:W-:Y:S01]  /*0120*/  UIADD3 UR4, UPT, UPT, UR5, -0x1, URZ ;  /* 0xffffffff05047890 */ /* 0x000fe2000fffe0ff */
[----:B------:R-:W-:Y:S01]  /*0130*/  IMAD.MOV.U32 R2, RZ, RZ, RZ ;  /* 0x000000ffff027224 */ /* 0x000fe200078e00ff */
[----:B------:R-:W-:Y:S02]  /*0140*/  ULOP3.LUT UR6, UR5, 0x7, URZ, 0xc0, !UPT ;  /* 0x0000000705067892 */ /* 0x000fe4000f8ec0ff */
[----:B------:R-:W-:Y:S02]  /*0150*/  ULEA.HI UR4, UR4, UR4, URZ, 0x1 ;  /* 0x0000000404047291 */ /* 0x000fe4000f8f08ff */
[----:B------:R-:W-:Y:S02]  /*0160*/  UIADD3 UR7, UPT, UPT, UR6, -0x1, URZ ;  /* 0xffffffff06077890 */ /* 0x000fe4000fffe0ff */
[----:B------:R-:W-:Y:S02]  /*0170*/  USHF.R.S32.HI UR4, URZ, 0x1, UR4 ;  /* 0x00000001ff047899 */ /* 0x000fe40008011404 */
[----:B------:R-:W-:-:S02]  /*0180*/  ULOP3.LUT UR8, UR5, 0x3, URZ, 0xc0, !UPT ;  /* 0x0000000305087892 */ /* 0x000fc4000f8ec0ff */
[----:B------:R-:W-:Y:S02]  /*0190*/  ULOP3.LUT UR5, UR5, 0x7ffffff8, URZ, 0xc0, !UPT ;  /* 0x7ffffff805057892 */ /* 0x000fe4000f8ec0ff */
[----:B------:R-:W-:Y:S01]  /*01a0*/  VIADD R4, R0, -UR4 ;  /* 0x8000000400047c36 */ /* 0x000fe20008000000 */
[----:B------:R-:W-:Y:S01]  /*01b0*/  UISETP.GE.U32.AND UP1, UPT, UR7, 0x3, UPT ;  /* 0x000000030700788c */ /* 0x000fe2000bf26070 */
[----:B------:R-:W-:Y:S01]  /*01c0*/  VIADD R18, R3, -UR4 ;  /* 0x8000000403127c36 */ /* 0x000fe20008000000 */
[----:B------:R-:W-:-:S09]  /*01d0*/  UMOV UR4, URZ ;  /* 0x000000ff00047c82 */ /* 0x000fd20008000000 */
.L_x_7:
[----:B------:R-:W0:Y:S01]  /*01e0*/  LDCU UR9, c[0x0][0x3a0] ;  /* 0x00007400ff0977ac */ /* 0x000e220008000800 */
[----:B------:R-:W-:Y:S02]  /*01f0*/  VIADD R5, R18, UR4 ;  /* 0x0000000412057c36 */ /* 0x000fe40008000000 */
[----:B------:R-:W-:Y:S01]  /*0200*/  IMAD.MOV.U32 R7, RZ, RZ, RZ ;  /* 0x000000ffff077224 */ /* 0x000fe200078e00ff */
[----:B------:R-:W1:Y:S01]  /*0210*/  LDCU UR12, c[0x0][0x398] ;  /* 0x00007300ff0c77ac */ /* 0x000e620008000800 */
[----:B0-----:R-:W-:Y:S02]  /*0220*/  UISETP.GE.U32.AND UP2, UPT, UR9, 0x8, UPT ;  /* 0x000000080900788c */ /* 0x001fe4000bf46070 */
[----:B------:R-:W-:Y:S01]  /*0230*/  UIMAD UR7, UR4, UR9, URZ ;  /* 0x00000009040772a4 */ /* 0x000fe2000f8e02ff */
[----:B-1----:R-:W-:Y:S01]  /*0240*/  ISETP.GE.AND P0, PT, R5, UR12, PT ;  /* 0x0000000c05007c0c */ /* 0x002fe2000bf06270 */
[----:B------:R-:W-:-:S03]  /*0250*/  UIADD3 UR4, UPT, UPT, UR4, 0x1, URZ ;  /* 0x0000000104047890 */ /* 0x000fc6000fffe0ff */
[----:B------:R-:W-:Y:S01]  /*0260*/  ISETP.GT.AND P0, PT, R5, -0x1, !P0 ;  /* 0xffffffff0500780c */ /* 0x000fe20004704270 */
[----:B------:R-:W-:Y:S01]  /*0270*/  UISETP.NE.AND UP0, UPT, UR4, UR9, UPT ;  /* 0x000000090400728c */ /* 0x000fe2000bf05270 */
[----:B------:R-:W-:Y:S11]  /*0280*/  BRA.U !UP2, `(.L_x_1) ;  /* 0x000000050a247547 */ /* 0x000ff6000b800000 */
[----:B------:R-:W0:Y:S01]  /*0290*/  LDC.64 R6, c[0x0][0x380] ;  /* 0x0000e000ff067b82 */ /* 0x000e220000000a00 */
[----:B------:R-:W-:Y:S01]  /*02a0*/  IMAD.MOV.U32 R15, RZ, RZ, RZ ;  /* 0x000000ffff0f7224 */ /* 0x000fe200078e00ff */
[----:B------:R-:W1:Y:S06]  /*02b0*/  LDCU UR9, c[0x0][0x39c] ;  /* 0x00007380ff0977ac */ /* 0x000e6c0008000800 */
[----:B------:R-:W2:Y:S02]  /*02c0*/  LDC.64 R8, c[0x0][0x388] ;  /* 0x0000e200ff087b82 */ /* 0x000ea40000000a00 */
.L_x_2:
[----:B------:R-:W-:Y:S01]  /*02d0*/  IMAD.IADD R14, R4, 0x1, R15 ;  /* 0x00000001040e7824 */ /* 0x000fe200078e020f */
[----:B------:R-:W-:-:S03]  /*02e0*/  IADD3 R19, P2, PT, R15, UR7, RZ ;  /* 0x000000070f137c10 */ /* 0x000fc6000ff5e0ff */
[----:B-1----:R-:W-:Y:S01]  /*02f0*/  IMAD R13, R5, UR9, R14 ;  /* 0x00000009050d7c24 */ /* 0x002fe2000f8e020e */
[C---:B------:R-:W-:Y:S01]  /*0300*/  ISETP.GE.AND P3, PT, R14.reuse, UR9, PT ;  /* 0x000000090e007c0c */ /* 0x040fe2000bf66270 */
[----:B------:R-:W-:Y:S01]  /*0310*/  IMAD.X R20, RZ, RZ, RZ, P2 ;  /* 0x000000ffff147224 */ /* 0x000fe200010e06ff */
[C---:B------:R-:W-:Y:S01]  /*0320*/  IADD3 R10, PT, PT, R14.reuse, 0x1, RZ ;  /* 0x000000010e0a7810 */ /* 0x040fe20007ffe0ff */
[----:B0-----:R-:W-:Y:S01]  /*0330*/  IMAD.WIDE R12, R13, 0x4, R6 ;  /* 0x000000040d0c7825 */ /* 0x001fe200078e0206 */
[----:B------:R-:W-:Y:S02]  /*0340*/  ISETP.GT.AND P3, PT, R14, -0x1, !P3 ;  /* 0xffffffff0e00780c */ /* 0x000fe40005f64270 */
[C---:B------:R-:W-:Y:S02]  /*0350*/  ISETP.GE.AND P1, PT, R10.reuse, UR9, PT ;  /* 0x000000090a007c0c */ /* 0x040fe4000bf26270 */
[----:B------:R-:W-:Y:S02]  /*0360*/  PLOP3.LUT P3, PT, P3, P0, PT, 0x80, 0x8 ;  /* 0x000000000008781c */ /* 0x000fe40001f61070 */
[----:B------:R-:W-:-:S02]  /*0370*/  ISETP.GT.AND P1, PT, R10, -0x1, !P1 ;  /* 0xffffffff0a00780c */ /* 0x000fc40004f24270 */
[----:B--2---:R-:W-:Y:S02]  /*0380*/  LEA R10, P2, R19, R8, 0x2 ;  /* 0x00000008130a7211 */ /* 0x004fe400078410ff */
[----:B------:R-:W-:-:S07]  /*0390*/  PLOP3.LUT P1, PT, P1, P0, PT, 0x80, 0x8 ;  /* 0x000000000008781c */ /* 0x000fce0000f21070 */
[----:B------:R-:W0:Y:S01]  /*03a0*/  @P3 LDC.64 R16, c[0x0][0x388] ;  /* 0x0000e200ff103b82 */ /* 0x000e220000000a00 */
[----:B------:R-:W-:-:S05]  /*03b0*/  @P3 VIADD R11, R15, UR7 ;  /* 0x000000070f0b3c36 */ /* 0x000fca0008000000 */
[----:B------:R-:W2:Y:S01]  /*03c0*/  @P1 LDG.E R21, desc[UR10][R12.64+0x4] ;  /* 0x0000040a0c151981 */ /* 0x000ea2000c1e1900 */
[----:B0-----:R-:W-:Y:S01]  /*03d0*/  @P3 IMAD.WIDE.U32 R16, R11, 0x4, R16 ;  /* 0x000000040b103825 */ /* 0x001fe200078e0010 */
[----:B------:R-:W-:Y:S02]  /*03e0*/  LEA.HI.X R11, R19, R9, R20, 0x2, P2 ;  /* 0x00000009130b7211 */ /* 0x000fe400010f1414 */
[----:B------:R-:W3:Y:S04]  /*03f0*/  @P3 LDG.E R19, desc[UR10][R12.64] ;  /* 0x0000000a0c133981 */ /* 0x000ee8000c1e1900 */
[----:B------:R0:W3:Y:S04]  /*0400*/  @P3 LDG.E R16, desc[UR10][R16.64] ;  /* 0x0000000a10103981 */ /* 0x0000e8000c1e1900 */
[----:B------:R-:W2:Y:S01]  /*0410*/  @P1 LDG.E R20, desc[UR10][R10.64+0x4] ;  /* 0x0000040a0a141981 */ /* 0x000ea2000c1e1900 */
[----:B------:R-:W-:-:S02]  /*0420*/  VIADD R22, R14, 0x2 ;  /* 0x000000020e167836 */ /* 0x000fc40000000000 */
[----:B------:R-:W-:-:S03]  /*0430*/  VIADD R23, R14, 0x3 ;  /* 0x000000030e177836 */ /* 0x000fc60000000000 */
[----:B------:R-:W-:Y:S01]  /*0440*/  ISETP.GE.AND P2, PT, R22, UR9, PT ;  /* 0x0000000916007c0c */ /* 0x000fe2000bf46270 */
[----:B------:R-:W-:Y:S01]  /*0450*/  VIADD R24, R14, 0x4 ;  /* 0x000000040e187836 */ /* 0x000fe20000000000 */
[C---:B------:R-:W-:Y:S02]  /*0460*/  ISETP.GE.AND P6, PT, R23.reuse, UR9, PT ;  /* 0x0000000917007c0c */ /* 0x040fe4000bfc6270 */
[----:B------:R-:W-:Y:S01]  /*0470*/  ISETP.GT.AND P2, PT, R22, -0x1, !P2 ;  /* 0xffffffff1600780c */ /* 0x000fe20005744270 */
[----:B0-----:R-:W-:Y:S01]  /*0480*/  VIADD R17, R14, 0x5 ;  /* 0x000000050e117836 */ /* 0x001fe20000000000 */
[----:B------:R-:W-:Y:S02]  /*0490*/  ISETP.GE.AND P5, PT, R24, UR9, PT ;  /* 0x0000000918007c0c */ /* 0x000fe4000bfa6270 */
[----:B------:R-:W-:Y:S02]  /*04a0*/  ISETP.GT.AND P6, PT, R23, -0x1, !P6 ;  /* 0xffffffff1700780c */ /* 0x000fe400077c4270 */
[----:B------:R-:W-:-:S02]  /*04b0*/  PLOP3.LUT P2, PT, P2, P0, PT, 0x80, 0x8 ;  /* 0x000000000008781c */ /* 0x000fc40001741070 */
[----:B------:R-:W-:Y:S02]  /*04c0*/  ISETP.GT.AND P5, PT, R24, -0x1, !P5 ;  /* 0xffffffff1800780c */ /* 0x000fe40006fa4270 */
[----:B------:R-:W-:Y:S02]  /*04d0*/  IADD3 R22, PT, PT, R14, 0x6, RZ ;  /* 0x000000060e167810 */ /* 0x000fe40007ffe0ff */
[C---:B------:R-:W-:Y:S02]  /*04e0*/  ISETP.GE.AND P4, PT, R17.reuse, UR9, PT ;  /* 0x0000000911007c0c */ /* 0x040fe4000bf86270 */
[----:B------:R-:W-:Y:S02]  /*04f0*/  PLOP3.LUT P5, PT, P5, P0, PT, 0x80, 0x8 ;  /* 0x000000000008781c */ /* 0x000fe40002fa1070 */
[----:B------:R-:W-:-:S03]  /*0500*/  ISETP.GT.AND P4, PT, R17, -0x1, !P4 ;  /* 0xffffffff1100780c */ /* 0x000fc60006784270 */
[----:B------:R-:W4:Y:S01]  /*0510*/  @P2 LDG.E R17, desc[UR10][R12.64+0x8] ;  /* 0x0000080a0c112981 */ /* 0x000f22000c1e1900 */
[----:B------:R-:W-:-:S13]  /*0520*/  PLOP3.LUT P4, PT, P4, P0, PT, 0x80, 0x8 ;  /* 0x000000000008781c */ /* 0x000fda0002781070 */
[----:B------:R-:W5:Y:S01]  /*0530*/  @P4 LDG.E R23, desc[UR10][R12.64+0x14] ;  /* 0x0000140a0c174981 */ /* 0x000f62000c1e1900 */
[----:B---3--:R-:W-:Y:S01]  /*0540*/  @P3 FFMA R2, R19, R16, R2 ;  /* 0x0000001013023223 */ /* 0x008fe20000000002 */
[----:B------:R-:W-:Y:S01]  /*0550*/  PLOP3.LUT P3, PT, P6, P0, PT, 0x80, 0x8 ;  /* 0x000000000008781c */ /* 0x000fe20003761070 */
[----:B------:R-:W-:Y:S01]  /*0560*/  VIADD R16, R14, 0x7 ;  /* 0x000000070e107836 */ /* 0x000fe20000000000 */
[C---:B------:R-:W-:Y:S01]  /*0570*/  ISETP.GE.AND P6, PT, R22.reuse, UR9, PT ;  /* 0x0000000916007c0c */ /* 0x040fe2000bfc6270 */
[----:B--2---:R-:W-:Y:S01]  /*0580*/  @P1 FFMA R2, R21, R20, R2 ;  /* 0x0000001415021223 */ /* 0x004fe20000000002 */
[----:B------:R-:W4:Y:S02]  /*0590*/  @P2 LDG.E R14, desc[UR10][R10.64+0x8] ;  /* 0x0000080a0a0e2981 */ /* 0x000f24000c1e1900 */
[----:B------:R-:W-:Y:S02]  /*05a0*/  ISETP.GT.AND P6, PT, R22, -0x1, !P6 ;  /* 0xffffffff1600780c */ /* 0x000fe400077c4270 */
[----:B------:R-:W-:Y:S01]  /*05b0*/  ISETP.GE.AND P1, PT, R16, UR9, PT ;  /* 0x0000000910007c0c */ /* 0x000fe2000bf26270 */
[----:B------:R-:W2:Y:S01]  /*05c0*/  @P5 LDG.E R21, desc[UR10][R12.64+0x10] ;  /* 0x0000100a0c155981 */ /* 0x000ea2000c1e1900 */
[----:B------:R-:W-:-:S02]  /*05d0*/  PLOP3.LUT P6, PT, P6, P0, PT, 0x80, 0x8 ;  /* 0x000000000008781c */ /* 0x000fc400037c1070 */
[----:B------:R-:W-:Y:S01]  /*05e0*/  ISETP.GT.AND P1, PT, R16, -0x1, !P1 ;  /* 0xffffffff1000780c */ /* 0x000fe20004f24270 */
[----:B------:R-:W3:Y:S04]  /*05f0*/  @P3 LDG.E R19, desc[UR10][R12.64+0xc] ;  /* 0x00000c0a0c133981 */ /* 0x000ee8000c1e1900 */
[----:B------:R-:W3:Y:S01]  /*0600*/  @P3 LDG.E R16, desc[UR10][R10.64+0xc] ;  /* 0x00000c0a0a103981 */ /* 0x000ee2000c1e1900 */
[----:B------:R-:W-:-:S03]  /*0610*/  PLOP3.LUT P1, PT, P1, P0, PT, 0x80, 0x8 ;  /* 0x000000000008781c */ /* 0x000fc60000f21070 */
[----:B------:R-:W2:Y:S04]  /*0620*/  @P5 LDG.E R20, desc[UR10][R10.64+0x10] ;  /* 0x0000100a0a145981 */ /* 0x000ea8000c1e1900 */
[----:B------:R-:W5:Y:S04]  /*0630*/  @P4 LDG.E R22, desc[UR10][R10.64+0x14] ;  /* 0x0000140a0a164981 */ /* 0x000f68000c1e1900 */
[----:B------:R-:W5:Y:S04]  /*0640*/  @P6 LDG.E R25, desc[UR10][R12.64+0x18] ;  /* 0x0000180a0c196981 */ /* 0x000f68000c1e1900 */
[----:B------:R-:W5:Y:S04]  /*0650*/  @P6 LDG.E R24, desc[UR10][R10.64+0x18] ;  /* 0x0000180a0a186981 */ /* 0x000f68000c1e1900 */
[----:B------:R-:W5:Y:S04]  /*0660*/  @P1 LDG.E R27, desc[UR10][R12.64+0x1c] ;  /* 0x00001c0a0c1b1981 */ /* 0x000f68000c1e1900 */
[----:B------:R-:W5:Y:S01]  /*0670*/  @P1 LDG.E R26, desc[UR10][R10.64+0x1c] ;  /* 0x00001c0a0a1a1981 */ /* 0x000f62000c1e1900 */
[----:B------:R-:W-:-:S02]  /*0680*/  VIADD R15, R15, 0x8 ;  /* 0x000000080f0f7836 */ /* 0x000fc40000000000 */
[----:B----4-:R-:W-:-:S03]  /*0690*/  @P2 FFMA R2, R17, R14, R2 ;  /* 0x0000000e11022223 */ /* 0x010fc60000000002 */
[----:B------:R-:W-:Y:S01]  /*06a0*/  ISETP.NE.AND P2, PT, R15, UR5, PT ;  /* 0x000000050f007c0c */ /* 0x000fe2000bf45270 */
[----:B---3--:R-:W-:-:S04]  /*06b0*/  @P3 FFMA R2, R19, R16, R2 ;  /* 0x0000001013023223 */ /* 0x008fc80000000002 */
[----:B--2---:R-:W-:-:S04]  /*06c0*/  @P5 FFMA R2, R21, R20, R2 ;  /* 0x0000001415025223 */ /* 0x004fc80000000002 */
[----:B-----5:R-:W-:-:S04]  /*06d0*/  @P4 FFMA R2, R23, R22, R2 ;  /* 0x0000001617024223 */ /* 0x020fc80000000002 */
[----:B------:R-:W-:-:S04]  /*06e0*/  @P6 FFMA R2, R25, R24, R2 ;  /* 0x0000001819026223 */ /* 0x000fc80000000002 */
[----:B------:R-:W-:Y:S01]  /*06f0*/  @P1 FFMA R2, R27, R26, R2 ;  /* 0x0000001a1b021223 */ /* 0x000fe20000000002 */
[----:B------:R-:W-:Y:S06]  /*0700*/  @P2 BRA `(.L_x_2) ;  /* 0xfffffff800f02947 */ /* 0x000fec000383ffff */
[----:B------:R-:W-:-:S07]  /*0710*/  IMAD.U32 R7, RZ, RZ, UR5 ;  /* 0x00000005ff077e24 */ /* 0x000fce000f8e00ff */
.L_x_1:
[----:B------:R-:W-:-:S09]  /*0720*/  UISETP.NE.AND UP2, UPT, UR6, URZ, UPT ;  /* 0x000000ff0600728c */ /* 0x000fd2000bf45270 */
[----:B------:R-:W-:Y:S05]  /*0730*/  BRA.U !UP2, `(.L_x_3) ;  /* 0x000000050a747547 */ /* 0x000fea000b800000 */
[----:B------:R-:W-:Y:S01]  /*0740*/  UISETP.NE.AND UP2, UPT, UR8, URZ, UPT ;  /* 0x000000ff0800728c */ /* 0x000fe2000bf45270 */
[----:B------:R-:W-:Y:S10]  /*0750*/  BRA.U !UP1, `(.L_x_4) ;  /* 0x0000000109a47547 */ /* 0x000ff4000b800000 */
[----:B------:R-:W0:Y:S01]  /*0760*/  LDCU UR9, c[0x0][0x39c] ;  /* 0x00007380ff0977ac */ /* 0x000e220008000800 */
[----:B------:R-:W-:Y:S01]  /*0770*/  IMAD.IADD R14, R4, 0x1, R7 ;  /* 0x00000001040e7824 */ /* 0x000fe200078e0207 */
[----:B------:R-:W1:Y:S03]  /*0780*/  LDC.64 R8, c[0x0][0x388] ;  /* 0x0000e200ff087b82 */ /* 0x000e660000000a00 */
[C---:B------:R-:W-:Y:S01]  /*0790*/  VIADD R6, R14.reuse, 0x1 ;  /* 0x000000010e067836 */ /* 0x040fe20000000000 */
[C---:B------:R-:W-:Y:S01]  /*07a0*/  IADD3 R17, PT, PT, R14.reuse, 0x3, RZ ;  /* 0x000000030e117810 */ /* 0x040fe20007ffe0ff */
[----:B------:R-:W-:-:S03]  /*07b0*/  VIADD R16, R14, 0x2 ;  /* 0x000000020e107836 */ /* 0x000fc60000000000 */
[----:B------:R-:W2:Y:S01]  /*07c0*/  LDC.64 R10, c[0x0][0x380] ;  /* 0x0000e000ff0a7b82 */ /* 0x000ea20000000a00 */
[----:B0-----:R-:W-:Y:S02]  /*07d0*/  ISETP.GE.AND P1, PT, R14, UR9, PT ;  /* 0x000000090e007c0c */ /* 0x001fe4000bf26270 */
[----:B------:R-:W-:Y:S02]  /*07e0*/  ISETP.GE.AND P4, PT, R6, UR9, PT ;  /* 0x0000000906007c0c */ /* 0x000fe4000bf86270 */
[----:B------:R-:W-:Y:S02]  /*07f0*/  ISETP.GT.AND P1, PT, R14, -0x1, !P1 ;  /* 0xffffffff0e00780c */ /* 0x000fe40004f24270 */
[----:B------:R-:W-:Y:S02]  /*0800*/  ISETP.GE.AND P2, PT, R16, UR9, PT ;  /* 0x0000000910007c0c */ /* 0x000fe4000bf46270 */
[----:B------:R-:W-:Y:S02]  /*0810*/  PLOP3.LUT P1, PT, P1, P0, PT, 0x80, 0x8 ;  /* 0x000000000008781c */ /* 0x000fe40000f21070 */
[----:B------:R-:W-:-:S02]  /*0820*/  ISETP.GT.AND P4, PT, R6, -0x1, !P4 ;  /* 0xffffffff0600780c */ /* 0x000fc40006784270 */
[----:B------:R-:W-:Y:S02]  /*0830*/  IADD3 R6, P5, PT, R7, UR7, RZ ;  /* 0x0000000707067c10 */ /* 0x000fe4000ffbe0ff */
[C---:B------:R-:W-:Y:S02]  /*0840*/  ISETP.GE.AND P3, PT, R17.reuse, UR9, PT ;  /* 0x0000000911007c0c */ /* 0x040fe4000bf66270 */
[----:B------:R-:W-:Y:S02]  /*0850*/  ISETP.GT.AND P2, PT, R16, -0x1, !P2 ;  /* 0xffffffff1000780c */ /* 0x000fe40005744270 */
[----:B------:R-:W-:Y:S02]  /*0860*/  PLOP3.LUT P4, PT, P4, P0, PT, 0x80, 0x8 ;  /* 0x000000000008781c */ /* 0x000fe40002781070 */
[----:B------:R-:W-:Y:S01]  /*0870*/  ISETP.GT.AND P3, PT, R17, -0x1, !P3 ;  /* 0xffffffff1100780c */ /* 0x000fe20005f64270 */
[----:B------:R-:W0:Y:S01]  /*0880*/  @P1 LDC.64 R12, c[0x0][0x388] ;  /* 0x0000e200ff0c1b82 */ /* 0x000e220000000a00 */
[----:B------:R-:W-:Y:S01]  /*0890*/  @P1 VIADD R15, R7, UR7 ;  /* 0x00000007070f1c36 */ /* 0x000fe20008000000 */
[----:B------:R-:W-:-:S02]  /*08a0*/  PLOP3.LUT P2, PT, P2, P0, PT, 0x80, 0x8 ;  /* 0x000000000008781c */ /* 0x000fc40001741070 */
[----:B------:R-:W-:Y:S01]  /*08b0*/  PLOP3.LUT P3, PT, P3, P0, PT, 0x80, 0x8 ;  /* 0x000000000008781c */ /* 0x000fe20001f61070 */
[----:B0-----:R-:W-:-:S04]  /*08c0*/  @P1 IMAD.WIDE.U32 R12, R15, 0x4, R12 ;  /* 0x000000040f0c1825 */ /* 0x001fc800078e000c */
[----:B------:R-:W-:Y:S02]  /*08d0*/  IMAD R15, R5, UR9, R14 ;  /* 0x00000009050f7c24 */ /* 0x000fe4000f8e020e */
[----:B------:R-:W-:Y:S01]  /*08e0*/  IMAD.X R14, RZ, RZ, RZ, P5 ;  /* 0x000000ffff0e7224 */ /* 0x000fe200028e06ff */
[C---:B-1----:R-:W-:Y:S01]  /*08f0*/  LEA R8, P5, R6.reuse, R8, 0x2 ;  /* 0x0000000806087211 */ /* 0x042fe200078a10ff */
[----:B--2---:R-:W-:Y:S01]  /*0900*/  IMAD.WIDE R10, R15, 0x4, R10 ;  /* 0x000000040f0a7825 */ /* 0x004fe200078e020a */
[----:B------:R-:W2:Y:S02]  /*0910*/  @P1 LDG.E R12, desc[UR10][R12.64] ;  /* 0x0000000a0c0c1981 */ /* 0x000ea4000c1e1900 */
[----:B------:R-:W-:Y:S02]  /*0920*/  LEA.HI.X R9, R6, R9, R14, 0x2, P5 ;  /* 0x0000000906097211 */ /* 0x000fe400028f140e */
[----:B------:R-:W2:Y:S04]  /*0930*/  @P1 LDG.E R15, desc[UR10][R10.64] ;  /* 0x0000000a0a0f1981 */ /* 0x000ea8000c1e1900 */
[----:B------:R-:W3:Y:S04]  /*0940*/  @P4 LDG.E R17, desc[UR10][R10.64+0x4] ;  /* 0x0000040a0a114981 */ /* 0x000ee8000c1e1900 */
[----:B------:R-:W3:Y:S04]  /*0950*/  @P4 LDG.E R6, desc[UR10][R8.64+0x4] ;  /* 0x0000040a08064981 */ /* 0x000ee8000c1e1900 */
[----:B------:R-:W4:Y:S04]  /*0960*/  @P2 LDG.E R19, desc[UR10][R10.64+0x8] ;  /* 0x0000080a0a132981 */ /* 0x000f28000c1e1900 */
[----:B------:R-:W4:Y:S04]  /*0970*/  @P2 LDG.E R14, desc[UR10][R8.64+0x8] ;  /* 0x0000080a080e2981 */ /* 0x000f28000c1e1900 */
[----:B------:R-:W5:Y:S04]  /*0980*/  @P3 LDG.E R21, desc[UR10][R10.64+0xc] ;  /* 0x00000c0a0a153981 */ /* 0x000f68000c1e1900 */
[----:B------:R-:W5:Y:S01]  /*0990*/  @P3 LDG.E R16, desc[UR10][R8.64+0xc] ;  /* 0x00000c0a08103981 */ /* 0x000f62000c1e1900 */
[----:B------:R-:W-:-:S02]  /*09a0*/  VIADD R7, R7, 0x4 ;  /* 0x0000000407077836 */ /* 0x000fc40000000000 */
[----:B--2---:R-:W-:-:S04]  /*09b0*/  @P1 FFMA R2, R15, R12, R2 ;  /* 0x0000000c0f021223 */ /* 0x004fc80000000002 */
[----:B---3--:R-:W-:-:S04]  /*09c0*/  @P4 FFMA R2, R17, R6, R2 ;  /* 0x0000000611024223 */ /* 0x008fc80000000002 */
[----:B----4-:R-:W-:-:S04]  /*09d0*/  @P2 FFMA R2, R19, R14, R2 ;  /* 0x0000000e13022223 */ /* 0x010fc80000000002 */
[----:B-----5:R-:W-:-:S07]  /*09e0*/  @P3 FFMA R2, R21, R16, R2 ;  /* 0x0000001015023223 */ /* 0x020fce0000000002 */
.L_x_4:
[----:B------:R-:W-:Y:S05]  /*09f0*/  BRA.U !UP2, `(.L_x_3) ;  /* 0x000000010ac47547 */ /* 0x000fea000b800000 */
[----:B------:R-:W0:Y:S01]  /*0a00*/  LDCU UR9, c[0x0][0x3a0] ;  /* 0x00007400ff0977ac */ /* 0x000e220008000800 */
[----:B------:R-:W-:Y:S02]  /*0a10*/  UISETP.NE.AND UP2, UPT, UR8, 0x1, UPT ;  /* 0x000000010800788c */ /* 0x000fe4000bf45270 */
[----:B0-----:R-:W-:-:S07]  /*0a20*/  ULOP3.LUT UP3, URZ, UR9, 0x1, URZ, 0xc0, !UPT ;  /* 0x0000000109ff7892 */ /* 0x001fce000f86c0ff */
[----:B------:R-:W-:Y:S05]  /*0a30*/  BRA.U !UP2, `(.L_x_5) ;  /* 0x000000010a6c7547 */ /* 0x000fea000b800000 */
[----:B------:R-:W0:Y:S01]  /*0a40*/  LDCU UR9, c[0x0][0x39c] ;  /* 0x00007380ff0977ac */ /* 0x000e220008000800 */
[----:B------:R-:W-:Y:S01]  /*0a50*/  IMAD.IADD R6, R4, 0x1, R7 ;  /* 0x0000000104067824 */ /* 0x000fe200078e0207 */
[----:B------:R-:W1:Y:S03]  /*0a60*/  LDC.64 R12, c[0x0][0x380] ;  /* 0x0000e000ff0c7b82 */ /* 0x000e660000000a00 */
[C---:B------:R-:W-:Y:S01]  /*0a70*/  VIADD R8, R6.reuse, 0x1 ;  /* 0x0000000106087836 */ /* 0x040fe20000000000 */
[----:B0-----:R-:W-:Y:S01]  /*0a80*/  ISETP.GE.AND P1, PT, R6, UR9, PT ;  /* 0x0000000906007c0c */ /* 0x001fe2000bf26270 */
[----:B------:R-:W-:-:S03]  /*0a90*/  IMAD R15, R5, UR9, R6 ;  /* 0x00000009050f7c24 */ /* 0x000fc6000f8e0206 */
[----:B------:R-:W-:Y:S02]  /*0aa0*/  ISETP.GE.AND P2, PT, R8, UR9, PT ;  /* 0x0000000908007c0c */ /* 0x000fe4000bf46270 */
[----:B------:R-:W-:Y:S02]  /*0ab0*/  ISETP.GT.AND P1, PT, R6, -0x1, !P1 ;  /* 0xffffffff0600780c */ /* 0x000fe40004f24270 */
[----:B------:R-:W-:Y:S02]  /*0ac0*/  ISETP.GT.AND P2, PT, R8, -0x1, !P2 ;  /* 0xffffffff0800780c */ /* 0x000fe40005744270 */
[----:B------:R-:W-:Y:S01]  /*0ad0*/  PLOP3.LUT P1, PT, P1, P0, PT, 0x80, 0x8 ;  /* 0x000000000008781c */ /* 0x000fe20000f21070 */
[----:B-1----:R-:W-:Y:S01]  /*0ae0*/  IMAD.WIDE R12, R15, 0x4, R12 ;  /* 0x000000040f0c7825 */ /* 0x002fe200078e020c */
[----:B------:R-:W-:-:S11]  /*0af0*/  PLOP3.LUT P2, PT, P2, P0, PT, 0x80, 0x8 ;  /* 0x000000000008781c */ /* 0x000fd60001741070 */
[----:B------:R-:W0:Y:S01]  /*0b00*/  @P1 LDC.64 R10, c[0x0][0x388] ;  /* 0x0000e200ff0a1b82 */ /* 0x000e220000000a00 */
[C---:B------:R-:W-:Y:S01]  /*0b10*/  @P1 IADD3 R17, PT, PT, R7.reuse, UR7, RZ ;  /* 0x0000000707111c10 */ /* 0x040fe2000fffe0ff */
[----:B------:R-:W2:Y:S01]  /*0b20*/  @P1 LDG.E R15, desc[UR10][R12.64] ;  /* 0x0000000a0c0f1981 */ /* 0x000ea2000c1e1900 */
[----:B------:R-:W-:-:S05]  /*0b30*/  @P2 IADD3 R6, P3, PT, R7, UR7, RZ ;  /* 0x0000000707062c10 */ /* 0x000fca000ff7e0ff */
[----:B------:R-:W1:Y:S01]  /*0b40*/  @P2 LDC.64 R8, c[0x0][0x388] ;  /* 0x0000e200ff082b82 */ /* 0x000e620000000a00 */
[----:B------:R-:W-:Y:S02]  /*0b50*/  @P2 IMAD.X R14, RZ, RZ, RZ, P3 ;  /* 0x000000ffff0e2224 */ /* 0x000fe400018e06ff */
[----:B0-----:R-:W-:Y:S02]  /*0b60*/  @P1 IMAD.WIDE.U32 R10, R17, 0x4, R10 ;  /* 0x00000004110a1825 */ /* 0x001fe400078e000a */
[----:B------:R-:W3:Y:S04]  /*0b70*/  @P2 LDG.E R17, desc[UR10][R12.64+0x4] ;  /* 0x0000040a0c112981 */ /* 0x000ee8000c1e1900 */
[----:B------:R-:W2:Y:S01]  /*0b80*/  @P1 LDG.E R11, desc[UR10][R10.64] ;  /* 0x0000000a0a0b1981 */ /* 0x000ea2000c1e1900 */
[----:B-1----:R-:W-:-:S04]  /*0b90*/  @P2 LEA R8, P3, R6, R8, 0x2 ;  /* 0x0000000806082211 */ /* 0x002fc800078610ff */
[----:B------:R-:W-:-:S05]  /*0ba0*/  @P2 LEA.HI.X R9, R6, R9, R14, 0x2, P3 ;  /* 0x0000000906092211 */ /* 0x000fca00018f140e */
[----:B------:R-:W3:Y:S01]  /*0bb0*/  @P2 LDG.E R8, desc[UR10][R8.64+0x4] ;  /* 0x0000040a08082981 */ /* 0x000ee2000c1e1900 */
[----:B------:R-:W-:Y:S02]  /*0bc0*/  VIADD R7, R7, 0x2 ;  /* 0x0000000207077836 */ /* 0x000fe40000000000 */
[----:B--2---:R-:W-:-:S04]  /*0bd0*/  @P1 FFMA R2, R11, R15, R2 ;  /* 0x0000000f0b021223 */ /* 0x004fc80000000002 */
[----:B---3--:R-:W-:-:S07]  /*0be0*/  @P2 FFMA R2, R17, R8, R2 ;  /* 0x0000000811022223 */ /* 0x008fce0000000002 */
.L_x_5:
[----:B------:R-:W-:Y:S05]  /*0bf0*/  BRA.U !UP3, `(.L_x_3) ;  /* 0x000000010b447547 */ /* 0x000fea000b800000 */
[----:B------:R-:W0:Y:S01]  /*0c00*/  LDCU UR9, c[0x0][0x39c] ;  /* 0x00007380ff0977ac */ /* 0x000e220008000800 */
[----:B------:R-:W-:Y:S01]  /*0c10*/  IMAD.IADD R6, R4, 0x1, R7 ;  /* 0x0000000104067824 */ /* 0x000fe200078e0207 */
[----:B------:R-:W-:Y:S04]  /*0c20*/  BSSY.RECONVERGENT B0, `(.L_x_3) ;  /* 0x000000e000007945 */ /* 0x000fe80003800200 */
[----:B0-----:R-:W-:-:S04]  /*0c30*/  ISETP.GE.AND P1, PT, R6, UR9, PT ;  /* 0x0000000906007c0c */ /* 0x001fc8000bf26270 */
[----:B------:R-:W-:-:S04]  /*0c40*/  ISETP.GT.AND P1, PT, R6, -0x1, !P1 ;  /* 0xffffffff0600780c */ /* 0x000fc80004f24270 */
[----:B------:R-:W-:-:S13]  /*0c50*/  PLOP3.LUT P1, PT, P1, P0, PT, 0x80, 0x8 ;  /* 0x000000000008781c */ /* 0x000fda0000f21070 */
[----:B------:R-:W-:Y:S05]  /*0c60*/  @!P1 BRA `(.L_x_6) ;  /* 0x0000000000249947 */ /* 0x000fea0003800000 */
[----:B------:R-:W0:Y:S01]  /*0c70*/  LDC.64 R8, c[0x0][0x380] ;  /* 0x0000e000ff087b82 */ /* 0x000e220000000a00 */
[----:B------:R-:W-:Y:S02]  /*0c80*/  IMAD R5, R5, UR9, R6 ;  /* 0x0000000905057c24 */ /* 0x000fe4000f8e0206 */
[----:B------:R-:W-:-:S05]  /*0c90*/  VIADD R13, R7, UR7 ;  /* 0x00000007070d7c36 */ /* 0x000fca0008000000 */
[----:B------:R-:W1:Y:S01]  /*0ca0*/  LDC.64 R10, c[0x0][0x388] ;  /* 0x0000e200ff0a7b82 */ /* 0x000e620000000a00 */
[----:B0-----:R-:W-:-:S06]  /*0cb0*/  IMAD.WIDE R6, R5, 0x4, R8 ;  /* 0x0000000405067825 */ /* 0x001fcc00078e0208 */
[----:B------:R-:W2:Y:S01]  /*0cc0*/  LDG.E R7, desc[UR10][R6.64] ;  /* 0x0000000a06077981 */ /* 0x000ea2000c1e1900 */
[----:B-1----:R-:W-:-:S06]  /*0cd0*/  IMAD.WIDE.U32 R8, R13, 0x4, R10 ;  /* 0x000000040d087825 */ /* 0x002fcc00078e000a */
[----:B------:R-:W2:Y:S02]  /*0ce0*/  LDG.E R8, desc[UR10][R8.64] ;  /* 0x0000000a08087981 */ /* 0x000ea4000c1e1900 */
[----:B--2---:R-:W-:-:S07]  /*0cf0*/  FFMA R2, R7, R8, R2 ;  /* 0x0000000807027223 */ /* 0x004fce0000000002 */
.L_x_6:
[----:B------:R-:W-:Y:S05]  /*0d00*/  BSYNC.RECONVERGENT B0 ;  /* 0x0000000000007941 */ /* 0x000fea0003800200 */
.L_x_3:
[----:B------:R-:W-:Y:S05]  /*0d10*/  BRA.U UP0, `(.L_x_7) ;  /* 0xfffffff500307547 */ /* 0x000fea000b83ffff */
.L_x_0:
[----:B------:R-:W0:Y:S01]  /*0d20*/  LDC.64 R4, c[0x0][0x390] ;  /* 0x0000e400ff047b82 */ /* 0x000e220000000a00 */
[----:B------:R-:W1:Y:S02]  /*0d30*/  LDCU UR7, c[0x0][0x39c] ;  /* 0x00007380ff0777ac */ /* 0x000e640008000800 */
[----:B-1----:R-:W-:-:S04]  /*0d40*/  IMAD R3, R3, UR7, R0 ;  /* 0x0000000703037c24 */ /* 0x002fc8000f8e0200 */
[----:B0-----:R-:W-:-:S05]  /*0d50*/  IMAD.WIDE R4, R3, 0x4, R4 ;  /* 0x0000000403047825 */ /* 0x001fca00078e0204 */
[----:B------:R-:W-:Y:S01]  /*0d60*/  STG.E desc[UR10][R4.64], R2 ;  /* 0x0000000204007986 */ /* 0x000fe2000c10190a */
[----:B------:R-:W-:Y:S05]  /*0d70*/  EXIT ;  /* 0x000000000000794d */ /* 0x000fea0003800000 */
.L_x_8:
[----:B------:R-:W-:-:S00]  /*0d80*/  BRA `(.L_x_8) ;  /* 0xfffffffc00fc7947 */ /* 0x000fc0000383ffff */
[----:B------:R-:W-:-:S00]  /*0d90*/  NOP ;  /* 0x0000000000007918 */ /* 0x000fc00000000000 */
        /* <DEDUP_REMOVED lines=14> */
.L_x_9:


//--------------------- .nv.shared.reserved.0     --------------------------
	.section	.nv.shared.reserved.0,"aw",@nobits
	.weak		__nv_reservedSMEM_offset_0_alias
	.size		__nv_reservedSMEM_offset_0_alias, 0, 64
	.other		__nv_reservedSMEM_offset_0_alias,@"STO_CUDA_RESERVED_SHARED STV_DEFAULT"
__nv_reservedSMEM_offset_0_alias:
	.zero		0
	.zero		64


//--------------------- .nv.constant0._Z13conv2d_kernelPfS_S_iii --------------------------
	.section	.nv.constant0._Z13conv2d_kernelPfS_S_iii,"a",@progbits
	.sectionflags	@""
	.align	4
.nv.constant0._Z13conv2d_kernelPfS_S_iii:
	.zero		932


//--------------------- SYMBOLS --------------------------

	.type		.nv.reservedSmem.offset0,@object
	.size		.nv.reservedSmem.offset0,0x4
